//
// Generated by NVIDIA NVVM Compiler
//
// Compiler Build ID: CL-36424714
// Cuda compilation tools, release 13.0, V13.0.88
// Based on NVVM 20.0.0
//

.version 9.0
.target sm_100
.address_size 64

	// .globl	_Z3addlPfS_

.visible .entry _Z3addlPfS_(
	.param .u64 _Z3addlPfS__param_0,
	.param .u64 .ptr .align 1 _Z3addlPfS__param_1,
	.param .u64 .ptr .align 1 _Z3addlPfS__param_2
)
{
	.reg .pred 	%p<2>;
	.reg .b32 	%r<5>;
	.reg .b32 	%f<4>;
	.reg .b64 	%rd<10>;

	ld.param.u64 	%rd4, [_Z3addlPfS__param_0];
	ld.param.u64 	%rd2, [_Z3addlPfS__param_1];
	ld.param.u64 	%rd3, [_Z3addlPfS__param_2];
	mov.u32 	%r1, %ctaid.x;
	mov.u32 	%r2, %ntid.x;
	mov.u32 	%r3, %tid.x;
	mad.lo.s32 	%r4, %r1, %r2, %r3;
	cvt.u64.u32 	%rd1, %r4;
	setp.le.s64 	%p1, %rd4, %rd1;
	@%p1 bra 	$L__BB0_2;
	cvta.to.global.u64 	%rd5, %rd2;
	cvta.to.global.u64 	%rd6, %rd3;
	shl.b64 	%rd7, %rd1, 2;
	add.s64 	%rd8, %rd5, %rd7;
	ld.global.f32 	%f1, [%rd8];
	add.s64 	%rd9, %rd6, %rd7;
	ld.global.f32 	%f2, [%rd9];
	add.f32 	%f3, %f1, %f2;
	st.global.f32 	[%rd9], %f3;
$L__BB0_2:
	ret;

}


// ===== COMPILED SASS (sm_100) =====

	.target	sm_100

	.elftype	@"ET_EXEC"


//--------------------- .note.nv.tkinfo           --------------------------
	.section	.note.nv.tkinfo,"",@"SHT_NOTE"
	.sectionflags	@"SHF_NOTE_NV_TKINFO"
	.tkinfo
        /*0018*/ 	.word	0x00000002
        /*0030*/ 	.string	""
        /*0030*/ 	.string	"ptxas"
        /*0030*/ 	.string	"Cuda compilation tools, release 13.0, V13.0.88"
        /*0030*/ 	.string	"Build cuda_13.0.r13.0/compiler.36424714_0"
        /*0030*/ 	.string	"-arch sm_100 -m 64 "



//--------------------- .note.nv.cuinfo           --------------------------
	.section	.note.nv.cuinfo,"",@"SHT_NOTE"
	.sectionflags	@"SHF_NOTE_NV_CUINFO"
        /*0018*/ 	.short	0x0002
        /*001a*/ 	.short	0x0064
        /*001c*/ 	.short	0x0082
	.zero		2


//--------------------- .nv.info                  --------------------------
	.section	.nv.info,"",@"SHT_CUDA_INFO"
	.align	4


	//----- nvinfo : EIATTR_REGCOUNT
	.align		4
        /*0000*/ 	.byte	0x04, 0x2f
        /*0002*/ 	.short	(.L_1 - .L_0)
	.align		4
.L_0:
        /*0004*/ 	.word	index@(_Z3addlPfS_)
        /*0008*/ 	.word	0x0000000a


	//----- nvinfo : EIATTR_FRAME_SIZE
	.align		4
.L_1:
        /*000c*/ 	.byte	0x04, 0x11
        /*000e*/ 	.short	(.L_3 - .L_2)
	.align		4
.L_2:
        /*0010*/ 	.word	index@(_Z3addlPfS_)
        /*0014*/ 	.word	0x00000000


	//----- nvinfo : EIATTR_MIN_STACK_SIZE
	.align		4
.L_3:
        /*0018*/ 	.byte	0x04, 0x12
        /*001a*/ 	.short	(.L_5 - .L_4)
	.align		4
.L_4:
        /*001c*/ 	.word	index@(_Z3addlPfS_)
        /*0020*/ 	.word	0x00000000
.L_5:


//--------------------- .nv.compat                --------------------------
	.section	.nv.compat,"",@"SHT_CUDA_COMPAT_INFO"
	.align	4
        /*0000*/ 	.byte	0x02, 0x09, 0x00, 0x00, 0x02, 0x02, 0x01, 0x00, 0x02, 0x05, 0x05, 0x00, 0x03, 0x07, 0x01, 0x01
        /*0010*/ 	.byte	0x02, 0x03, 0x00, 0x00, 0x02, 0x06, 0x01, 0x00, 0x04, 0x0b, 0x08, 0x00, 0x09, 0x00, 0x00, 0x00
        /*0020*/ 	.byte	0x00, 0x00, 0x00, 0x00


//--------------------- .nv.info._Z3addlPfS_      --------------------------
	.section	.nv.info._Z3addlPfS_,"",@"SHT_CUDA_INFO"
	.sectionflags	@""
	.align	4


	//----- nvinfo : EIATTR_CUDA_API_VERSION
	.align		4
        /*0000*/ 	.byte	0x04, 0x37
        /*0002*/ 	.short	(.L_7 - .L_6)
.L_6:
        /*0004*/ 	.word	0x00000082


	//----- nvinfo : EIATTR_KPARAM_INFO
	.align		4
.L_7:
        /*0008*/ 	.byte	0x04, 0x17
        /*000a*/ 	.short	(.L_9 - .L_8)
.L_8:
        /*000c*/ 	.word	0x00000000
        /*0010*/ 	.short	0x0002
        /*0012*/ 	.short	0x0010
        /*0014*/ 	.byte	0x00, 0xf5, 0x21, 0x00


	//----- nvinfo : EIATTR_KPARAM_INFO
	.align		4
.L_9:
        /*0018*/ 	.byte	0x04, 0x17
        /*001a*/ 	.short	(.L_11 - .L_10)
.L_10:
        /*001c*/ 	.word	0x00000000
        /*0020*/ 	.short	0x0001
        /*0022*/ 	.short	0x0008
        /*0024*/ 	.byte	0x00, 0xf5, 0x21, 0x00


	//----- nvinfo : EIATTR_KPARAM_INFO
	.align		4
.L_11:
        /*0028*/ 	.byte	0x04, 0x17
        /*002a*/ 	.short	(.L_13 - .L_12)
.L_12:
        /*002c*/ 	.word	0x00000000
        /*0030*/ 	.short	0x0000
        /*0032*/ 	.short	0x0000
        /*0034*/ 	.byte	0x00, 0xf0, 0x21, 0x00


	//----- nvinfo : EIATTR_SPARSE_MMA_MASK
	.align		4
.L_13:
        /*0038*/ 	.byte	0x03, 0x50
        /*003a*/ 	.short	0x0000


	//----- nvinfo : EIATTR_MAXREG_COUNT
	.align		4
        /*003c*/ 	.byte	0x03, 0x1b
        /*003e*/ 	.short	0x00ff


	//----- nvinfo : EIATTR_MERCURY_ISA_VERSION
	.align		4
        /*0040*/ 	.byte	0x03, 0x5f
        /*0042*/ 	.short	0x0101


	//----- nvinfo : EIATTR_VRC_CTA_INIT_COUNT
	.align		4
        /*0044*/ 	.byte	0x02, 0x4a
	.zero		1
	.zero		1


	//----- nvinfo : EIATTR_EXIT_INSTR_OFFSETS
	.align		4
        /*0048*/ 	.byte	0x04, 0x1c
        /*004a*/ 	.short	(.L_15 - .L_14)


	//   ....[0]....
.L_14:
        /*004c*/ 	.word	0x00000080


	//   ....[1]....
        /*0050*/ 	.word	0x00000160


	//----- nvinfo : EIATTR_CBANK_PARAM_SIZE
	.align		4
.L_15:
        /*0054*/ 	.byte	0x03, 0x19
        /*0056*/ 	.short	0x0018


	//----- nvinfo : EIATTR_PARAM_CBANK
	.align		4
        /*0058*/ 	.byte	0x04, 0x0a
        /*005a*/ 	.short	(.L_17 - .L_16)
	.align		4
.L_16:
        /*005c*/ 	.word	index@(.nv.constant0._Z3addlPfS_)
        /*0060*/ 	.short	0x0380
        /*0062*/ 	.short	0x0018


	//----- nvinfo : EIATTR_SW_WAR
	.align		4
.L_17:
        /*0064*/ 	.byte	0x04, 0x36
        /*0066*/ 	.short	(.L_19 - .L_18)
.L_18:
        /*0068*/ 	.word	0x00000008
.L_19:


//--------------------- .nv.callgraph             --------------------------
	.section	.nv.callgraph,"",@"SHT_CUDA_CALLGRAPH"
	.align	4
	.sectionentsize	8
	.align		4
        /*0000*/ 	.word	0x00000000
	.align		4
        /*0004*/ 	.word	0xffffffff
	.align		4
        /*0008*/ 	.word	0x00000000
	.align		4
        /*000c*/ 	.word	0xfffffffe
	.align		4
        /*0010*/ 	.word	0x00000000
	.align		4
        /*0014*/ 	.word	0xfffffffd
	.align		4
        /*0018*/ 	.word	0x00000000
	.align		4
        /*001c*/ 	.word	0xfffffffc


//--------------------- .text._Z3addlPfS_         --------------------------
	.section	.text._Z3addlPfS_,"ax",@progbits
	.align	128
        .global         _Z3addlPfS_
        .type           _Z3addlPfS_,@function
        .size           _Z3addlPfS_,(.L_x_1 - _Z3addlPfS_)
        .other          _Z3addlPfS_,@"STO_CUDA_ENTRY STV_DEFAULT"
_Z3addlPfS_:
.text._Z3addlPfS_:
[----:B------:R-:W-:Y:S01]  /*0000*/  LDC R1, c[0x0][0x37c] ;  /* 0x0000df00ff017b82 */ /* 0x000fe20000000800 */
[----:B------:R-:W0:Y:S07]  /*0010*/  S2R R3, SR_TID.X ;  /* 0x0000000000037919 */ /* 0x000e2e0000002100 */
[----:B------:R-:W0:Y:S01]  /*0020*/  S2UR UR4, SR_CTAID.X ;  /* 0x00000000000479c3 */ /* 0x000e220000002500 */
[----:B------:R-:W1:Y:S07]  /*0030*/  LDCU.64 UR6, c[0x0][0x380] ;  /* 0x00007000ff0677ac */ /* 0x000e6e0008000a00 */
[----:B------:R-:W0:Y:S02]  /*0040*/  LDC R0, c[0x0][0x360] ;  /* 0x0000d800ff007b82 */ /* 0x000e240000000800 */
[----:B0-----:R-:W-:-:S05]  /*0050*/  IMAD R0, R0, UR4, R3 ;  /* 0x0000000400007c24 */ /* 0x001fca000f8e0203 */
[----:B-1----:R-:W-:-:S04]  /*0060*/  ISETP.GE.U32.AND P0, PT, R0, UR6, PT ;  /* 0x0000000600007c0c */ /* 0x002fc8000bf06070 */
[----:B------:R-:W-:-:S13]  /*0070*/  ISETP.GE.AND.EX P0, PT, RZ, UR7, PT, P0 ;  /* 0x00000007ff007c0c */ /* 0x000fda000bf06300 */
[----:B------:R-:W-:Y:S05]  /*0080*/  @P0 EXIT ;  /* 0x000000000000094d */ /* 0x000fea0003800000 */
[----:B------:R-:W0:Y:S01]  /*0090*/  LDCU.64 UR6, c[0x0][0x388] ;  /* 0x00007100ff0677ac */ /* 0x000e220008000a00 */
[----:B------:R-:W-:Y:S01]  /*00a0*/  IMAD.SHL.U32 R2, R0, 0x4, RZ ;  /* 0x0000000400027824 */ /* 0x000fe200078e00ff */
[----:B------:R-:W-:Y:S01]  /*00b0*/  SHF.R.U32.HI R0, RZ, 0x1e, R0 ;  /* 0x0000001eff007819 */ /* 0x000fe20000011600 */
[----:B------:R-:W1:Y:S01]  /*00c0*/  LDCU.64 UR8, c[0x0][0x390] ;  /* 0x00007200ff0877ac */ /* 0x000e620008000a00 */
[----:B------:R-:W2:Y:S02]  /*00d0*/  LDCU.64 UR4, c[0x0][0x358] ;  /* 0x00006b00ff0477ac */ /* 0x000ea40008000a00 */
[C---:B0-----:R-:W-:Y:S02]  /*00e0*/  IADD3 R4, P0, PT, R2.reuse, UR6, RZ ;  /* 0x0000000602047c10 */ /* 0x041fe4000ff1e0ff */
[----:B-1----:R-:W-:Y:S02]  /*00f0*/  IADD3 R2, P1, PT, R2, UR8, RZ ;  /* 0x0000000802027c10 */ /* 0x002fe4000ff3e0ff */
[----:B------:R-:W-:-:S02]  /*0100*/  IADD3.X R5, PT, PT, R0, UR7, RZ, P0, !PT ;  /* 0x0000000700057c10 */ /* 0x000fc400087fe4ff */
[----:B------:R-:W-:-:S03]  /*0110*/  IADD3.X R3, PT, PT, R0, UR9, RZ, P1, !PT ;  /* 0x0000000900037c10 */ /* 0x000fc60008ffe4ff */
[----:B--2---:R-:W2:Y:S04]  /*0120*/  LDG.E R4, desc[UR4][R4.64] ;  /* 0x0000000404047981 */ /* 0x004ea8000c1e1900 */
[----:B------:R-:W2:Y:S02]  /*0130*/  LDG.E R7, desc[UR4][R2.64] ;  /* 0x0000000402077981 */ /* 0x000ea4000c1e1900 */
[----:B--2---:R-:W-:-:S05]  /*0140*/  FADD R7, R4, R7 ;  /* 0x0000000704077221 */ /* 0x004fca0000000000 */
[----:B------:R-:W-:Y:S01]  /*0150*/  STG.E desc[UR4][R2.64], R7 ;  /* 0x0000000702007986 */ /* 0x000fe2000c101904 */
[----:B------:R-:W-:Y:S05]  /*0160*/  EXIT ;  /* 0x000000000000794d */ /* 0x000fea0003800000 */
.L_x_0:
[----:B------:R-:W-:-:S00]  /*0170*/  BRA `(.L_x_0) ;  /* 0xfffffffc00fc7947 */ /* 0x000fc0000383ffff */
[----:B------:R-:W-:-:S00]  /*0180*/  NOP ;  /* 0x0000000000007918 */ /* 0x000fc00000000000 */
[----:B------:R-:W-:-:S00]  /*0190*/  NOP ;  /* 0x0000000000007918 */ /* 0x000fc00000000000 */
[----:B------:R-:W-:-:S00]  /*01a0*/  NOP ;  /* 0x0000000000007918 */ /* 0x000fc00000000000 */
[----:B------:R-:W-:-:S00]  /*01b0*/  NOP ;  /* 0x0000000000007918 */ /* 0x000fc00000000000 */
[----:B------:R-:W-:-:S00]  /*01c0*/  NOP ;  /* 0x0000000000007918 */ /* 0x000fc00000000000 */
[----:B------:R-:W-:-:S00]  /*01d0*/  NOP ;  /* 0x0000000000007918 */ /* 0x000fc00000000000 */
[----:B------:R-:W-:-:S00]  /*01e0*/  NOP ;  /* 0x0000000000007918 */ /* 0x000fc00000000000 */
[----:B------:R-:W-:-:S00]  /*01f0*/  NOP ;  /* 0x0000000000007918 */ /* 0x000fc00000000000 */
.L_x_1:


//--------------------- .nv.shared.reserved.0     --------------------------
	.section	.nv.shared.reserved.0,"aw",@nobits
	.weak		__nv_reservedSMEM_offset_0_alias
	.size		__nv_reservedSMEM_offset_0_alias, 0, 64
	.other		__nv_reservedSMEM_offset_0_alias,@"STO_CUDA_RESERVED_SHARED STV_DEFAULT"
__nv_reservedSMEM_offset_0_alias:
	.zero		0
	.zero		64


//--------------------- .nv.constant0._Z3addlPfS_ --------------------------
	.section	.nv.constant0._Z3addlPfS_,"a",@progbits
	.sectionflags	@""
	.align	4
.nv.constant0._Z3addlPfS_:
	.zero		920


//--------------------- SYMBOLS --------------------------

	.type		.nv.reservedSmem.offset0,@object
	.size		.nv.reservedSmem.offset0,0x4
